	.headerflags	@"EF_CUDA_TEXMODE_UNIFIED EF_CUDA_64BIT_ADDRESS EF_CUDA_ACCELERATORS EF_CUDA_SM90 EF_CUDA_VIRTUAL_SM(EF_CUDA_SM90)"
	.elftype	@"ET_EXEC"


//--------------------- .nv.info                  --------------------------
	.section	.nv.info,"",@"SHT_CUDA_INFO"
	.align	4


	//----- nvinfo : EIATTR_REGCOUNT
	.align		4
        /*0000*/ 	.byte	0x04, 0x2f
        /*0002*/ 	.short	(.L_3 - .L_2)
	.align		4
.L_2:
        /*0004*/ 	.word	index@(triton_poi_fused__native_batch_norm_legit_no_training_relu_27)
        /*0008*/ 	.word	0x00000028


	//----- nvinfo : EIATTR_MIN_STACK_SIZE
	.align		4
.L_3:
        /*000c*/ 	.byte	0x04, 0x12
        /*000e*/ 	.short	(.L_5 - .L_4)
	.align		4
.L_4:
        /*0010*/ 	.word	index@(triton_poi_fused__native_batch_norm_legit_no_training_relu_27)
        /*0014*/ 	.word	0x00000000


	//----- nvinfo : EIATTR_FRAME_SIZE
	.align		4
.L_5:
        /*0018*/ 	.byte	0x04, 0x11
        /*001a*/ 	.short	(.L_7 - .L_6)
	.align		4
.L_6:
        /*001c*/ 	.word	index@(triton_poi_fused__native_batch_norm_legit_no_training_relu_27)
        /*0020*/ 	.word	0x00000000


	//----- nvinfo : EIATTR_MIN_STACK_SIZE
	.align		4
.L_7:
        /*0024*/ 	.byte	0x04, 0x12
        /*0026*/ 	.short	(.L_9 - .L_8)
	.align		4
.L_8:
        /*0028*/ 	.word	index@(triton_poi_fused__native_batch_norm_legit_no_training_relu_27)
        /*002c*/ 	.word	0x00000000
.L_9:


//--------------------- .nv.info.triton_poi_fused__native_batch_norm_legit_no_training_relu_27 --------------------------
	.section	.nv.info.triton_poi_fused__native_batch_norm_legit_no_training_relu_27,"",@"SHT_CUDA_INFO"
	.sectionflags	@""
	.align	4


	//----- nvinfo : EIATTR_CUDA_API_VERSION
	.align		4
        /*0000*/ 	.byte	0x04, 0x37
        /*0002*/ 	.short	(.L_11 - .L_10)
.L_10:
        /*0004*/ 	.word	0x0000007c


	//----- nvinfo : EIATTR_KPARAM_INFO
	.align		4
.L_11:
        /*0008*/ 	.byte	0x04, 0x17
        /*000a*/ 	.short	(.L_13 - .L_12)
.L_12:
        /*000c*/ 	.word	0x00000000
        /*0010*/ 	.short	0x0007
        /*0012*/ 	.short	0x0034
        /*0014*/ 	.byte	0x00, 0xf0, 0x11, 0x00


	//----- nvinfo : EIATTR_KPARAM_INFO
	.align		4
.L_13:
        /*0018*/ 	.byte	0x04, 0x17
        /*001a*/ 	.short	(.L_15 - .L_14)
.L_14:
        /*001c*/ 	.word	0x00000000
        /*0020*/ 	.short	0x0006
        /*0022*/ 	.short	0x0030
        /*0024*/ 	.byte	0x00, 0xf0, 0x11, 0x00


	//----- nvinfo : EIATTR_KPARAM_INFO
	.align		4
.L_15:
        /*0028*/ 	.byte	0x04, 0x17
        /*002a*/ 	.short	(.L_17 - .L_16)
.L_16:
        /*002c*/ 	.word	0x00000000
        /*0030*/ 	.short	0x0005
        /*0032*/ 	.short	0x0028
        /*0034*/ 	.byte	0x00, 0xf4, 0x21, 0x00


	//----- nvinfo : EIATTR_KPARAM_INFO
	.align		4
.L_17:
        /*0038*/ 	.byte	0x04, 0x17
        /*003a*/ 	.short	(.L_19 - .L_18)
.L_18:
        /*003c*/ 	.word	0x00000000
        /*0040*/ 	.short	0x0004
        /*0042*/ 	.short	0x0020
        /*0044*/ 	.byte	0x00, 0xf4, 0x21, 0x00


	//----- nvinfo : EIATTR_KPARAM_INFO
	.align		4
.L_19:
        /*0048*/ 	.byte	0x04, 0x17
        /*004a*/ 	.short	(.L_21 - .L_20)
.L_20:
        /*004c*/ 	.word	0x00000000
        /*0050*/ 	.short	0x0003
        /*0052*/ 	.short	0x0018
        /*0054*/ 	.byte	0x00, 0xf4, 0x21, 0x00


	//----- nvinfo : EIATTR_KPARAM_INFO
	.align		4
.L_21:
        /*0058*/ 	.byte	0x04, 0x17
        /*005a*/ 	.short	(.L_23 - .L_22)
.L_22:
        /*005c*/ 	.word	0x00000000
        /*0060*/ 	.short	0x0002
        /*0062*/ 	.short	0x0010
        /*0064*/ 	.byte	0x00, 0xf4, 0x21, 0x00


	//----- nvinfo : EIATTR_KPARAM_INFO
	.align		4
.L_23:
        /*0068*/ 	.byte	0x04, 0x17
        /*006a*/ 	.short	(.L_25 - .L_24)
.L_24:
        /*006c*/ 	.word	0x00000000
        /*0070*/ 	.short	0x0001
        /*0072*/ 	.short	0x0008
        /*0074*/ 	.byte	0x00, 0xf4, 0x21, 0x00


	//----- nvinfo : EIATTR_KPARAM_INFO
	.align		4
.L_25:
        /*0078*/ 	.byte	0x04, 0x17
        /*007a*/ 	.short	(.L_27 - .L_26)
.L_26:
        /*007c*/ 	.word	0x00000000
        /*0080*/ 	.short	0x0000
        /*0082*/ 	.short	0x0000
        /*0084*/ 	.byte	0x00, 0xf4, 0x21, 0x00


	//----- nvinfo : EIATTR_SPARSE_MMA_MASK
	.align		4
.L_27:
        /*0088*/ 	.byte	0x03, 0x50
        /*008a*/ 	.short	0x0000


	//----- nvinfo : EIATTR_MAXREG_COUNT
	.align		4
        /*008c*/ 	.byte	0x03, 0x1b
        /*008e*/ 	.short	0x00ff


	//----- nvinfo : EIATTR_EXIT_INSTR_OFFSETS
	.align		4
        /*0090*/ 	.byte	0x04, 0x1c
        /*0092*/ 	.short	(.L_29 - .L_28)


	//   ....[0]....
.L_28:
        /*0094*/ 	.word	0x00001ca0


	//   ....[1]....
        /*0098*/ 	.word	0x00001d40


	//----- nvinfo : EIATTR_REQNTID
	.align		4
.L_29:
        /*009c*/ 	.byte	0x04, 0x10
        /*009e*/ 	.short	(.L_31 - .L_30)
.L_30:
        /*00a0*/ 	.word	0x00000100
        /*00a4*/ 	.word	0x00000001
        /*00a8*/ 	.word	0x00000001


	//----- nvinfo : EIATTR_CBANK_PARAM_SIZE
	.align		4
.L_31:
        /*00ac*/ 	.byte	0x03, 0x19
        /*00ae*/ 	.short	0x0038


	//----- nvinfo : EIATTR_PARAM_CBANK
	.align		4
        /*00b0*/ 	.byte	0x04, 0x0a
        /*00b2*/ 	.short	(.L_33 - .L_32)
	.align		4
.L_32:
        /*00b4*/ 	.word	index@(.nv.constant0.triton_poi_fused__native_batch_norm_legit_no_training_relu_27)
        /*00b8*/ 	.short	0x0210
        /*00ba*/ 	.short	0x0038


	//----- nvinfo : EIATTR_SW_WAR
	.align		4
.L_33:
        /*00bc*/ 	.byte	0x04, 0x36
        /*00be*/ 	.short	(.L_35 - .L_34)
.L_34:
        /*00c0*/ 	.word	0x00000008
.L_35:


//--------------------- .nv.callgraph             --------------------------
	.section	.nv.callgraph,"",@"SHT_CUDA_CALLGRAPH"
	.align	4
	.sectionentsize	8
	.align		4
        /*0000*/ 	.word	0x00000000
	.align		4
        /*0004*/ 	.word	0xffffffff
	.align		4
        /*0008*/ 	.word	0x00000000
	.align		4
        /*000c*/ 	.word	0xfffffffe
	.align		4
        /*0010*/ 	.word	0x00000000
	.align		4
        /*0014*/ 	.word	0xfffffffd
	.align		4
        /*0018*/ 	.word	0x00000000
	.align		4
        /*001c*/ 	.word	0xfffffffc


//--------------------- .nv.constant4             --------------------------
	.section	.nv.constant4,"a",@progbits
	.align	8
	.align		8
.nv.constant4:
        /*0000*/ 	.dword	_$_str
	.align		8
        /*0008*/ 	.dword	_$_str_$_2


//--------------------- .text.triton_poi_fused__native_batch_norm_legit_no_training_relu_27 --------------------------
	.section	.text.triton_poi_fused__native_batch_norm_legit_no_training_relu_27,"ax",@progbits
	.sectionflags	@"SHF_BARRIERS=1"
	.align	128
        .global         triton_poi_fused__native_batch_norm_legit_no_training_relu_27
        .type           triton_poi_fused__native_batch_norm_legit_no_training_relu_27,@function
        .size           triton_poi_fused__native_batch_norm_legit_no_training_relu_27,(.L_x_1 - triton_poi_fused__native_batch_norm_legit_no_training_relu_27)
        .other          triton_poi_fused__native_batch_norm_legit_no_training_relu_27,@"STO_CUDA_ENTRY STV_DEFAULT"
triton_poi_fused__native_batch_norm_legit_no_training_relu_27:
.text.triton_poi_fused__native_batch_norm_legit_no_training_relu_27:
[----:B------:R-:W0:Y:S01]  /*0000*/  LDC R1, c[0x0][0x28] ;  /* 0x00000a00ff017b82 */ /* 0x000e220000000800 */
[----:B------:R-:W1:Y:S01]  /*0010*/  S2R R21, SR_TID.X ;  /* 0x0000000000157919 */ /* 0x000e620000002100 */
[----:B------:R-:W-:Y:S02]  /*0020*/  CS2R R8, SRZ ;  /* 0x0000000000087805 */ /* 0x000fe4000001ff00 */
[----:B------:R-:W-:Y:S01]  /*0030*/  CS2R R10, SRZ ;  /* 0x00000000000a7805 */ /* 0x000fe2000001ff00 */
[----:B------:R-:W-:Y:S01]  /*0040*/  ULDC.64 UR6, c[0x0][0x208] ;  /* 0x0000820000067ab9 */ /* 0x000fe20000000a00 */
[----:B------:R-:W2:Y:S01]  /*0050*/  S2R R24, SR_CTAID.Y ;  /* 0x0000000000187919 */ /* 0x000ea20000002600 */
[----:B------:R-:W-:Y:S02]  /*0060*/  CS2R R12, SRZ ;  /* 0x00000000000c7805 */ /* 0x000fe4000001ff00 */
[----:B------:R-:W-:Y:S01]  /*0070*/  CS2R R14, SRZ ;  /* 0x00000000000e7805 */ /* 0x000fe2000001ff00 */
[----:B------:R-:W3:Y:S01]  /*0080*/  S2R R22, SR_CTAID.X ;  /* 0x0000000000167919 */ /* 0x000ee20000002500 */
[----:B-1----:R-:W-:Y:S01]  /*0090*/  IMAD.SHL.U32 R0, R21, 0x4, RZ ;  /* 0x0000000415007824 */ /* 0x002fe200078e00ff */
[----:B------:R-:W-:-:S04]  /*00a0*/  SHF.R.U32.HI R5, RZ, 0x6, R21 ;  /* 0x00000006ff057819 */ /* 0x000fc80000011615 */
[----:B------:R-:W-:Y:S02]  /*00b0*/  LOP3.LUT R3, R0, 0xfc, RZ, 0xc0, !PT ;  /* 0x000000fc00037812 */ /* 0x000fe400078ec0ff */
[----:B------:R-:W-:Y:S01]  /*00c0*/  SGXT.U32 R5, R5, 0x2 ;  /* 0x000000020505781a */ /* 0x000fe20000000000 */
[----:B---3--:R-:W-:Y:S01]  /*00d0*/  IMAD.SHL.U32 R22, R22, 0x10, RZ ;  /* 0x0000001016167824 */ /* 0x008fe200078e00ff */
[----:B--2---:R-:W-:Y:S02]  /*00e0*/  PRMT R0, R3, 0x6540, R24 ;  /* 0x0000654003007816 */ /* 0x004fe40000000018 */
[----:B------:R-:W1:Y:S02]  /*00f0*/  LDC.64 R2, c[0x0][0x210] ;  /* 0x00008400ff027b82 */ /* 0x000e640000000a00 */
[C---:B------:R-:W-:Y:S01]  /*0100*/  ISETP.GE.AND P0, PT, R0.reuse, 0x180, PT ;  /* 0x000001800000780c */ /* 0x040fe20003f06270 */
[----:B------:R-:W-:Y:S01]  /*0110*/  IMAD.HI R4, R0, 0x2aaaaaab, RZ ;  /* 0x2aaaaaab00047827 */ /* 0x000fe200078e02ff */
[----:B------:R-:W-:-:S04]  /*0120*/  LOP3.LUT R19, R22, R5, RZ, 0xfc, !PT ;  /* 0x0000000516137212 */ /* 0x000fc800078efcff */
[----:B------:R-:W-:Y:S02]  /*0130*/  SHF.R.U32.HI R7, RZ, 0x1f, R4 ;  /* 0x0000001fff077819 */ /* 0x000fe40000011604 */
[C---:B------:R-:W-:Y:S02]  /*0140*/  ISETP.LT.AND P1, PT, R19.reuse, 0x121, !P0 ;  /* 0x000001211300780c */ /* 0x040fe40004721270 */
[----:B------:R-:W-:Y:S02]  /*0150*/  LEA.HI.SX32 R7, R4, R7, 0x1c ;  /* 0x0000000704077211 */ /* 0x000fe400078fe2ff */
[----:B------:R-:W-:-:S03]  /*0160*/  LOP3.LUT R4, R19, 0x4, RZ, 0xfc, !PT ;  /* 0x0000000413047812 */ /* 0x000fc600078efcff */
[----:B------:R-:W-:Y:S01]  /*0170*/  IMAD R0, R7, -0x60, R0 ;  /* 0xffffffa007007824 */ /* 0x000fe200078e0200 */
[----:B------:R-:W-:-:S03]  /*0180*/  ISETP.LT.AND P2, PT, R4, 0x121, !P0 ;  /* 0x000001210400780c */ /* 0x000fc60004741270 */
[----:B------:R-:W-:-:S04]  /*0190*/  IMAD R0, R7, 0x6c60, R0 ;  /* 0x00006c6007007824 */ /* 0x000fc800078e0200 */
[C---:B------:R-:W-:Y:S01]  /*01a0*/  IMAD R23, R19.reuse, 0x60, R0 ;  /* 0x0000006013177824 */ /* 0x040fe200078e0200 */
[----:B------:R-:W-:-:S03]  /*01b0*/  LOP3.LUT R0, R19, 0x8, RZ, 0xfc, !PT ;  /* 0x0000000813007812 */ /* 0x000fc600078efcff */
[----:B-1----:R-:W-:Y:S01]  /*01c0*/  IMAD.WIDE R4, R23, 0x4, R2 ;  /* 0x0000000417047825 */ /* 0x002fe200078e0202 */
[----:B------:R-:W-:-:S03]  /*01d0*/  ISETP.LT.AND P3, PT, R0, 0x121, !P0 ;  /* 0x000001210000780c */ /* 0x000fc60004761270 */
[----:B------:R-:W-:Y:S01]  /*01e0*/  VIADD R7, R23, 0x180 ;  /* 0x0000018017077836 */ /* 0x000fe20000000000 */
[----:B------:R1:W2:Y:S03]  /*01f0*/  @P1 LDG.E.EL.128 R8, desc[UR6][R4.64] ;  /* 0x0000000604081981 */ /* 0x0002a6000c2e1d00 */
[----:B------:R-:W-:-:S05]  /*0200*/  IMAD.WIDE R6, R7, 0x4, R2 ;  /* 0x0000000407067825 */ /* 0x000fca00078e0202 */
[----:B------:R3:W4:Y:S01]  /*0210*/  @P2 LDG.E.EL.128 R12, desc[UR6][R6.64] ;  /* 0x00000006060c2981 */ /* 0x000722000c2e1d00 */
[----:B------:R-:W-:Y:S01]  /*0220*/  VIADD R27, R23, 0x300 ;  /* 0x00000300171b7836 */ /* 0x000fe20000000000 */
[----:B------:R-:W-:Y:S02]  /*0230*/  LOP3.LUT R0, R19, 0xc, RZ, 0xfc, !PT ;  /* 0x0000000c13007812 */ /* 0x000fe400078efcff */
[----:B------:R-:W-:Y:S02]  /*0240*/  CS2R R16, SRZ ;  /* 0x0000000000107805 */ /* 0x000fe4000001ff00 */
[----:B------:R-:W-:Y:S01]  /*0250*/  CS2R R18, SRZ ;  /* 0x0000000000127805 */ /* 0x000fe2000001ff00 */
[----:B------:R-:W-:-:S05]  /*0260*/  IMAD.WIDE R26, R27, 0x4, R2 ;  /* 0x000000041b1a7825 */ /* 0x000fca00078e0202 */
[----:B------:R5:W4:Y:S01]  /*0270*/  @P3 LDG.E.EL.128 R16, desc[UR6][R26.64] ;  /* 0x000000061a103981 */ /* 0x000b22000c2e1d00 */
[----:B------:R-:W-:Y:S01]  /*0280*/  ISETP.LT.AND P0, PT, R0, 0x121, !P0 ;  /* 0x000001210000780c */ /* 0x000fe20004701270 */
[----:B------:R-:W-:Y:S01]  /*0290*/  VIADD R23, R23, 0x480 ;  /* 0x0000048017177836 */ /* 0x000fe20000000000 */
[----:B-1----:R-:W-:Y:S02]  /*02a0*/  CS2R R4, SRZ ;  /* 0x0000000000047805 */ /* 0x002fe4000001ff00 */
[----:B---3--:R-:W-:Y:S01]  /*02b0*/  CS2R R6, SRZ ;  /* 0x0000000000067805 */ /* 0x008fe2000001ff00 */
[----:B------:R-:W-:-:S08]  /*02c0*/  IMAD.WIDE R2, R23, 0x4, R2 ;  /* 0x0000000417027825 */ /* 0x000fd000078e0202 */
[----:B------:R1:W3:Y:S01]  /*02d0*/  @P0 LDG.E.EL.128 R4, desc[UR6][R2.64] ;  /* 0x0000000602040981 */ /* 0x0002e2000c2e1d00 */
[----:B------:R-:W1:Y:S01]  /*02e0*/  S2UR UR5, SR_CgaCtaId ;  /* 0x00000000000579c3 */ /* 0x000e620000008800 */
[----:B------:R-:W-:Y:S01]  /*02f0*/  IMAD.SHL.U32 R25, R21, 0x10, RZ ;  /* 0x0000001015197824 */ /* 0x000fe200078e00ff */
[----:B------:R-:W-:Y:S01]  /*0300*/  UMOV UR4, 0x400 ;  /* 0x0000040000047882 */ /* 0x000fe20000000000 */
[----:B------:R-:W-:-:S03]  /*0310*/  SHF.R.U32.HI R0, RZ, 0x2, R21 ;  /* 0x00000002ff007819 */ /* 0x000fc60000011615 */
[----:B------:R-:W-:Y:S02]  /*0320*/  LOP3.LUT R25, R25, 0xff0, RZ, 0xc0, !PT ;  /* 0x00000ff019197812 */ /* 0x000fe400078ec0ff */
[----:B------:R-:W-:Y:S01]  /*0330*/  LOP3.LUT R0, R0, 0x30, RZ, 0xc0, !PT ;  /* 0x0000003000007812 */ /* 0x000fe200078ec0ff */
[----:B01----:R-:W-:-:S06]  /*0340*/  UPRMT UR4, UR5, 0x654, UR4 ;  /* 0x0000065405047896 */ /* 0x003fcc0008000004 */
[----:B------:R-:W-:Y:S02]  /*0350*/  IADD3 R32, R25, UR4, R0 ;  /* 0x0000000419207c10 */ /* 0x000fe4000fffe000 */
[----:B------:R-:W-:-:S04]  /*0360*/  LOP3.LUT R23, R21, 0xff, RZ, 0xc0, !PT ;  /* 0x000000ff15177812 */ /* 0x000fc800078ec0ff */
[----:B------:R-:W-:Y:S02]  /*0370*/  LEA R20, R23, UR4, 0x2 ;  /* 0x0000000417147c11 */ /* 0x000fe4000f8e10ff */
[----:B------:R-:W-:-:S04]  /*0380*/  PRMT R33, R21, 0x6540, R24 ;  /* 0x0000654015217816 */ /* 0x000fc80000000018 */
[C---:B------:R-:W-:Y:S01]  /*0390*/  ISETP.GE.AND P0, PT, R33.reuse, 0x180, PT ;  /* 0x000001802100780c */ /* 0x040fe20003f06270 */
[----:B--2---:R0:W-:Y:S01]  /*03a0*/  STS.128 [R32], R8 ;  /* 0x0000000820007388 */ /* 0x0041e20000000c00 */
[----:B------:R-:W-:Y:S08]  /*03b0*/  BAR.SYNC.DEFER_BLOCKING 0x0 ;  /* 0x0000000000007b1d */ /* 0x000ff00000010000 */
[----:B0-----:R-:W0:Y:S01]  /*03c0*/  LDC.64 R8, c[0x0][0x220] ;  /* 0x00008800ff087b82 */ /* 0x001e220000000a00 */
[----:B-----5:R-:W1:Y:S04]  /*03d0*/  LDS R26, [R20] ;  /* 0x00000000141a7984 */ /* 0x020e680000000800 */
[----:B------:R-:W-:Y:S04]  /*03e0*/  LDS R27, [R20+0x410] ;  /* 0x00041000141b7984 */ /* 0x000fe80000000800 */
[----:B------:R-:W-:Y:S04]  /*03f0*/  LDS R28, [R20+0x820] ;  /* 0x00082000141c7984 */ /* 0x000fe80000000800 */
[----:B------:R-:W-:Y:S01]  /*0400*/  LDS R29, [R20+0xc30] ;  /* 0x000c3000141d7984 */ /* 0x000fe20000000800 */
[----:B------:R-:W-:Y:S06]  /*0410*/  BAR.SYNC.DEFER_BLOCKING 0x0 ;  /* 0x0000000000007b1d */ /* 0x000fec0000010000 */
[----:B----4-:R2:W-:Y:S02]  /*0420*/  STS.128 [R32], R12 ;  /* 0x0000000c20007388 */ /* 0x0105e40000000c00 */
[----:B------:R-:W-:Y:S06]  /*0430*/  BAR.SYNC.DEFER_BLOCKING 0x0 ;  /* 0x0000000000007b1d */ /* 0x000fec0000010000 */
[----:B------:R-:W-:Y:S04]  /*0440*/  LDS R30, [R20] ;  /* 0x00000000141e7984 */ /* 0x000fe80000000800 */
[----:B------:R-:W-:Y:S04]  /*0450*/  LDS R31, [R20+0x410] ;  /* 0x00041000141f7984 */ /* 0x000fe80000000800 */
[----:B------:R-:W-:Y:S04]  /*0460*/  LDS R10, [R20+0x820] ;  /* 0x00082000140a7984 */ /* 0x000fe80000000800 */
[----:B------:R-:W4:Y:S01]  /*0470*/  LDS R11, [R20+0xc30] ;  /* 0x000c3000140b7984 */ /* 0x000f220000000800 */
[----:B------:R-:W-:Y:S06]  /*0480*/  BAR.SYNC.DEFER_BLOCKING 0x0 ;  /* 0x0000000000007b1d */ /* 0x000fec0000010000 */
[----:B------:R-:W-:Y:S02]  /*0490*/  STS.128 [R32], R16 ;  /* 0x0000001020007388 */ /* 0x000fe40000000c00 */
[----:B------:R-:W-:Y:S06]  /*04a0*/  BAR.SYNC.DEFER_BLOCKING 0x0 ;  /* 0x0000000000007b1d */ /* 0x000fec0000010000 */
[----:B------:R-:W-:Y:S04]  /*04b0*/  LDS R3, [R20] ;  /* 0x0000000014037984 */ /* 0x000fe80000000800 */
[----:B------:R-:W-:Y:S04]  /*04c0*/  LDS R0, [R20+0x410] ;  /* 0x0004100014007984 */ /* 0x000fe80000000800 */
[----:B------:R-:W5:Y:S04]  /*04d0*/  LDS R2, [R20+0x820] ;  /* 0x0008200014027984 */ /* 0x000f680000000800 */
[----:B------:R-:W1:Y:S01]  /*04e0*/  LDS R14, [R20+0xc30] ;  /* 0x000c3000140e7984 */ /* 0x000e620000000800 */
[----:B------:R-:W-:Y:S01]  /*04f0*/  BAR.SYNC.DEFER_BLOCKING 0x0 ;  /* 0x0000000000007b1d */ /* 0x000fe20000010000 */
[----:B--2---:R-:W-:-:S05]  /*0500*/  IMAD.HI R12, R33, 0x2aaaaaab, RZ ;  /* 0x2aaaaaab210c7827 */ /* 0x004fca00078e02ff */
[----:B------:R-:W-:-:S04]  /*0510*/  SHF.R.U32.HI R13, RZ, 0x1f, R12 ;  /* 0x0000001fff0d7819 */ /* 0x000fc8000001160c */
[----:B------:R-:W-:Y:S01]  /*0520*/  LEA.HI R12, R12, R13, RZ, 0x1c ;  /* 0x0000000d0c0c7211 */ /* 0x000fe200078fe0ff */
[----:B---3--:R2:W-:Y:S01]  /*0530*/  STS.128 [R32], R4 ;  /* 0x0000000420007388 */ /* 0x0085e20000000c00 */
[----:B------:R-:W-:Y:S03]  /*0540*/  BAR.SYNC.DEFER_BLOCKING 0x0 ;  /* 0x0000000000007b1d */ /* 0x000fe60000010000 */
[----:B------:R-:W-:Y:S02]  /*0550*/  IMAD R33, R12, -0x60, R33 ;  /* 0xffffffa00c217824 */ /* 0x000fe400078e0221 */
[----:B------:R-:W-:Y:S02]  /*0560*/  IMAD.MOV.U32 R15, RZ, RZ, RZ ;  /* 0x000000ffff0f7224 */ /* 0x000fe400078e00ff */
[----:B0-----:R-:W-:Y:S01]  /*0570*/  IMAD.WIDE R8, R33, 0x4, R8 ;  /* 0x0000000421087825 */ /* 0x001fe200078e0208 */
[----:B------:R-:W0:Y:S08]  /*0580*/  LDC.64 R12, c[0x0][0x218] ;  /* 0x00008600ff0c7b82 */ /* 0x000e300000000a00 */
[----:B--2---:R-:W2:Y:S08]  /*0590*/  LDC.64 R6, c[0x0][0x228] ;  /* 0x00008a00ff067b82 */ /* 0x004eb00000000a00 */
[----:B------:R-:W3:Y:S01]  /*05a0*/  LDC.64 R4, c[0x0][0x230] ;  /* 0x00008c00ff047b82 */ /* 0x000ee20000000a00 */
[----:B------:R0:W4:Y:S01]  /*05b0*/  @!P0 LDG.E.EL R15, desc[UR6][R8.64] ;  /* 0x00000006080f8981 */ /* 0x000122000c2e1900 */
[----:B------:R-:W-:Y:S01]  /*05c0*/  IMAD.MOV.U32 R19, RZ, RZ, RZ ;  /* 0x000000ffff137224 */ /* 0x000fe200078e00ff */
[----:B------:R-:W-:-:S02]  /*05d0*/  CS2R R16, SRZ ;  /* 0x0000000000107805 */ /* 0x000fc4000001ff00 */
[----:B------:R-:W1:Y:S01]  /*05e0*/  LDS R18, [R20] ;  /* 0x0000000014127984 */ /* 0x000e620000000800 */
[----:B0-----:R-:W-:-:S05]  /*05f0*/  IMAD.WIDE R12, R33, 0x4, R12 ;  /* 0x00000004210c7825 */ /* 0x001fca00078e020c */
[----:B------:R0:W1:Y:S01]  /*0600*/  @!P0 LDG.E.EL R19, desc[UR6][R12.64] ;  /* 0x000000060c138981 */ /* 0x000062000c2e1900 */
[----:B--2---:R-:W-:-:S05]  /*0610*/  IMAD.WIDE R6, R33, 0x4, R6 ;  /* 0x0000000421067825 */ /* 0x004fca00078e0206 */
[----:B------:R-:W2:Y:S01]  /*0620*/  @!P0 LDG.E.EL R17, desc[UR6][R6.64] ;  /* 0x0000000606118981 */ /* 0x000ea2000c2e1900 */
[----:B---3--:R-:W-:-:S05]  /*0630*/  IMAD.WIDE R4, R33, 0x4, R4 ;  /* 0x0000000421047825 */ /* 0x008fca00078e0204 */
[----:B------:R3:W2:Y:S01]  /*0640*/  @!P0 LDG.E.EL R16, desc[UR6][R4.64] ;  /* 0x0000000604108981 */ /* 0x0006a2000c2e1900 */
[----:B------:R-:W-:Y:S01]  /*0650*/  IMAD.MOV.U32 R8, RZ, RZ, 0x3e800000 ;  /* 0x3e800000ff087424 */ /* 0x000fe200078e00ff */
[----:B0-----:R-:W-:-:S04]  /*0660*/  SHF.R.U32.HI R12, RZ, 0x4, R21 ;  /* 0x00000004ff0c7819 */ /* 0x001fc80000011615 */
[----:B---3--:R-:W-:Y:S02]  /*0670*/  SGXT.U32 R5, R12, 0x4 ;  /* 0x000000040c05781a */ /* 0x008fe40000000000 */
[----:B------:R-:W0:Y:S02]  /*0680*/  LDS R12, [R20+0x410] ;  /* 0x00041000140c7984 */ /* 0x000e240000000800 */
[----:B------:R-:W-:Y:S01]  /*0690*/  PRMT R24, R5, 0x6540, R24 ;  /* 0x0000654005187816 */ /* 0x000fe20000000018 */
[----:B------:R-:W3:Y:S01]  /*06a0*/  S2UR UR4, SR_CgaCtaId ;  /* 0x00000000000479c3 */ /* 0x000ee20000008800 */
[----:B------:R-:W-:Y:S01]  /*06b0*/  LOP3.LUT R21, R22, 0xf, R21, 0xf8, !PT ;  /* 0x0000000f16157812 */ /* 0x000fe200078ef815 */
[----:B------:R-:W-:Y:S02]  /*06c0*/  UMOV UR5, 0x400 ;  /* 0x0000040000057882 */ /* 0x000fe40000000000 */
[----:B---3--:R-:W-:Y:S01]  /*06d0*/  UPRMT UR4, UR4, 0x654, UR5 ;  /* 0x0000065404047896 */ /* 0x008fe20008000005 */
[----:B----4-:R-:W-:-:S04]  /*06e0*/  FADD R15, R15, 0.0010000000474974513054 ;  /* 0x3a83126f0f0f7421 */ /* 0x010fc80000000000 */
[----:B------:R-:W3:Y:S02]  /*06f0*/  MUFU.SQRT R9, R15 ;  /* 0x0000000f00097308 */ /* 0x000ee40000002000 */
[C---:B---3--:R-:W-:Y:S02]  /*0700*/  FSETP.GT.AND P0, PT, R9.reuse, 8.50705917302346158658e+37, PT ;  /* 0x7e8000000900780b */ /* 0x048fe40003f04000 */
[----:B------:R-:W-:-:S11]  /*0710*/  FSETP.GEU.AND P1, PT, R9, 1.175494350822287508e-38, PT ;  /* 0x008000000900780b */ /* 0x000fd60003f2e000 */
[----:B------:R-:W-:-:S04]  /*0720*/  @P0 FMUL R9, R9, 0.25 ;  /* 0x3e80000009090820 */ /* 0x000fc80000400000 */
[----:B------:R-:W-:Y:S01]  /*0730*/  @!P1 FMUL R9, R9, 16777216 ;  /* 0x4b80000009099820 */ /* 0x000fe20000400000 */
[----:B------:R-:W-:Y:S02]  /*0740*/  FSEL R6, R8, 1, P0 ;  /* 0x3f80000008067808 */ /* 0x000fe40000000000 */
[----:B------:R-:W3:Y:S03]  /*0750*/  LDS R8, [R20+0x820] ;  /* 0x0008200014087984 */ /* 0x000ee60000000800 */
[----:B------:R-:W4:Y:S01]  /*0760*/  MUFU.RCP R9, R9 ;  /* 0x0000000900097308 */ /* 0x000f220000001000 */
[----:B------:R-:W-:-:S04]  /*0770*/  @!P1 FMUL R6, R6, 16777216 ;  /* 0x4b80000006069820 */ /* 0x000fc80000400000 */
[----:B----4-:R-:W-:Y:S02]  /*0780*/  FMUL R4, R9, R6 ;  /* 0x0000000609047220 */ /* 0x010fe40000400000 */
[----:B------:R-:W4:Y:S01]  /*0790*/  LDS R6, [R20+0xc30] ;  /* 0x000c300014067984 */ /* 0x000f220000000800 */
[--C-:B-1----:R-:W-:Y:S01]  /*07a0*/  FADD R5, R26, -R19.reuse ;  /* 0x800000131a057221 */ /* 0x102fe20000000000 */
[--C-:B------:R-:W-:Y:S01]  /*07b0*/  FADD R35, R11, -R19.reuse ;  /* 0x800000130b237221 */ /* 0x100fe20000000000 */
[--C-:B-----5:R-:W-:Y:S01]  /*07c0*/  FADD R11, R2, -R19.reuse ;  /* 0x80000013020b7221 */ /* 0x120fe20000000000 */
[--C-:B------:R-:W-:Y:S01]  /*07d0*/  FADD R27, R27, -R19.reuse ;  /* 0x800000131b1b7221 */ /* 0x100fe20000000000 */
[--C-:B------:R-:W-:Y:S01]  /*07e0*/  FADD R15, R10, -R19.reuse ;  /* 0x800000130a0f7221 */ /* 0x100fe20000000000 */
[--C-:B------:R-:W-:Y:S01]  /*07f0*/  FADD R7, R28, -R19.reuse ;  /* 0x800000131c077221 */ /* 0x100fe20000000000 */
[--C-:B------:R-:W-:Y:S01]  /*0800*/  FADD R33, R3, -R19.reuse ;  /* 0x8000001303217221 */ /* 0x100fe20000000000 */
[----:B------:R-:W-:Y:S01]  /*0810*/  FMUL R5, R4, R5 ;  /* 0x0000000504057220 */ /* 0x000fe20000400000 */
[--C-:B------:R-:W-:Y:S01]  /*0820*/  FADD R9, R30, -R19.reuse ;  /* 0x800000131e097221 */ /* 0x100fe20000000000 */
[--C-:B------:R-:W-:Y:S01]  /*0830*/  FADD R3, R14, -R19.reuse ;  /* 0x800000130e037221 */ /* 0x100fe20000000000 */
[----:B------:R-:W-:Y:S01]  /*0840*/  FMUL R11, R4, R11 ;  /* 0x0000000b040b7220 */ /* 0x000fe20000400000 */
[--C-:B------:R-:W-:Y:S01]  /*0850*/  FADD R29, R29, -R19.reuse ;  /* 0x800000131d1d7221 */ /* 0x100fe20000000000 */
[--C-:B------:R-:W-:Y:S01]  /*0860*/  FADD R31, R31, -R19.reuse ;  /* 0x800000131f1f7221 */ /* 0x100fe20000000000 */
[--C-:B------:R-:W-:Y:S01]  /*0870*/  FADD R13, R0, -R19.reuse ;  /* 0x80000013000d7221 */ /* 0x100fe20000000000 */
[--C-:B------:R-:W-:Y:S01]  /*0880*/  FADD R18, R18, -R19.reuse ;  /* 0x8000001312127221 */ /* 0x100fe20000000000 */
[--C-:B0-----:R-:W-:Y:S01]  /*0890*/  FADD R37, R12, -R19.reuse ;  /* 0x800000130c257221 */ /* 0x101fe20000000000 */
[C---:B------:R-:W-:Y:S01]  /*08a0*/  FMUL R14, R4.reuse, R15 ;  /* 0x0000000f040e7220 */ /* 0x040fe20000400000 */
[----:B------:R-:W-:Y:S01]  /*08b0*/  FMUL R27, R4, R27 ;  /* 0x0000001b041b7220 */ /* 0x000fe20000400000 */
[--C-:B---3--:R-:W-:Y:S01]  /*08c0*/  FADD R8, R8, -R19.reuse ;  /* 0x8000001308087221 */ /* 0x108fe20000000000 */
[--C-:B--2---:R-:W-:Y:S01]  /*08d0*/  FFMA R15, R5, R17, R16.reuse ;  /* 0x00000011050f7223 */ /* 0x104fe20000000010 */
[C---:B------:R-:W-:Y:S01]  /*08e0*/  FMUL R3, R4.reuse, R3 ;  /* 0x0000000304037220 */ /* 0x040fe20000400000 */
[C---:B------:R-:W-:Y:S01]  /*08f0*/  FMUL R2, R4.reuse, R9 ;  /* 0x0000000904027220 */ /* 0x040fe20000400000 */
[-CC-:B------:R-:W-:Y:S01]  /*0900*/  FFMA R5, R11, R17.reuse, R16.reuse ;  /* 0x000000110b057223 */ /* 0x180fe20000000010 */
[----:B------:R-:W-:Y:S01]  /*0910*/  FMUL R9, R4, R8 ;  /* 0x0000000804097220 */ /* 0x000fe20000400000 */
[----:B------:R-:W-:Y:S01]  /*0920*/  LOP3.LUT R11, R24, 0xe0, RZ, 0xfc, !PT ;  /* 0x000000e0180b7812 */ /* 0x000fe200078efcff */
[----:B------:R-:W-:Y:S01]  /*0930*/  FFMA R0, R27, R17, R16 ;  /* 0x000000111b007223 */ /* 0x000fe20000000010 */
[C---:B------:R-:W-:Y:S01]  /*0940*/  FMUL R28, R4.reuse, R29 ;  /* 0x0000001d041c7220 */ /* 0x040fe20000400000 */
[----:B------:R-:W-:Y:S01]  /*0950*/  FMUL R13, R4, R13 ;  /* 0x0000000d040d7220 */ /* 0x000fe20000400000 */
[----:B----4-:R-:W-:Y:S01]  /*0960*/  FADD R19, R6, -R19 ;  /* 0x8000001306137221 */ /* 0x010fe20000000000 */
[C---:B------:R-:W-:Y:S01]  /*0970*/  FMUL R6, R4.reuse, R7 ;  /* 0x0000000704067220 */ /* 0x040fe20000400000 */
[----:B------:R-:W-:-:S03]  /*0980*/  FMUL R7, R4, R18 ;  /* 0x0000001204077220 */ /* 0x000fc60000400000 */
[-CC-:B------:R-:W-:Y:S01]  /*0990*/  FFMA R27, R6, R17.reuse, R16.reuse ;  /* 0x00000011061b7223 */ /* 0x180fe20000000010 */
[-CC-:B------:R-:W-:Y:S01]  /*09a0*/  FFMA R6, R3, R17.reuse, R16.reuse ;  /* 0x0000001103067223 */ /* 0x180fe20000000010 */
[----:B------:R-:W-:Y:S01]  /*09b0*/  FFMA R3, R9, R17, R16 ;  /* 0x0000001109037223 */ /* 0x000fe20000000010 */
[----:B------:R-:W-:-:S04]  /*09c0*/  IMAD.HI R9, R11, 0x2aaaaaab, RZ ;  /* 0x2aaaaaab0b097827 */ /* 0x000fc800078e02ff */
[C---:B------:R-:W-:Y:S01]  /*09d0*/  FMUL R33, R4.reuse, R33 ;  /* 0x0000002104217220 */ /* 0x040fe20000400000 */
[C---:B------:R-:W-:Y:S01]  /*09e0*/  FMUL R35, R4.reuse, R35 ;  /* 0x0000002304237220 */ /* 0x040fe20000400000 */
[C---:B------:R-:W-:Y:S01]  /*09f0*/  FMUL R31, R4.reuse, R31 ;  /* 0x0000001f041f7220 */ /* 0x040fe20000400000 */
[C---:B------:R-:W-:Y:S01]  /*0a00*/  FMUL R37, R4.reuse, R37 ;  /* 0x0000002504257220 */ /* 0x040fe20000400000 */
[----:B------:R-:W-:Y:S01]  /*0a10*/  FMUL R29, R4, R19 ;  /* 0x00000013041d7220 */ /* 0x000fe20000400000 */
[----:B------:R-:W-:Y:S01]  /*0a20*/  FFMA R4, R7, R17, R16 ;  /* 0x0000001107047223 */ /* 0x000fe20000000010 */
[----:B------:R-:W-:Y:S02]  /*0a30*/  SHF.R.U32.HI R22, RZ, 0x1f, R9 ;  /* 0x0000001fff167819 */ /* 0x000fe40000011609 */
[----:B------:R-:W-:Y:S02]  /*0a40*/  LOP3.LUT R7, R24, 0xd0, RZ, 0xfc, !PT ;  /* 0x000000d018077812 */ /* 0x000fe400078efcff */
[----:B------:R-:W-:-:S03]  /*0a50*/  LEA.HI.SX32 R22, R9, R22, 0x1c ;  /* 0x0000001609167211 */ /* 0x000fc600078fe2ff */
[----:B------:R-:W-:-:S05]  /*0a60*/  IMAD.HI R9, R7, 0x2aaaaaab, RZ ;  /* 0x2aaaaaab07097827 */ /* 0x000fca00078e02ff */
[----:B------:R-:W-:Y:S01]  /*0a70*/  SHF.R.U32.HI R30, RZ, 0x1f, R9 ;  /* 0x0000001fff1e7819 */ /* 0x000fe20000011609 */
[----:B------:R-:W-:-:S03]  /*0a80*/  IMAD R32, R22, -0x60, R11 ;  /* 0xffffffa016207824 */ /* 0x000fc600078e020b */
[----:B------:R-:W-:Y:S01]  /*0a90*/  LEA.HI.SX32 R30, R9, R30, 0x1c ;  /* 0x0000001e091e7211 */ /* 0x000fe200078fe2ff */
[----:B------:R-:W-:Y:S01]  /*0aa0*/  IMAD R9, R32, 0x121, R21 ;  /* 0x0000012120097824 */ /* 0x000fe200078e0215 */
[----:B------:R-:W-:-:S03]  /*0ab0*/  ISETP.GE.AND P0, PT, R21, 0x121, PT ;  /* 0x000001211500780c */ /* 0x000fc60003f06270 */
[----:B------:R-:W-:Y:S01]  /*0ac0*/  IMAD R32, R30, -0x60, R7 ;  /* 0xffffffa01e207824 */ /* 0x000fe200078e0207 */
[----:B------:R-:W-:Y:S01]  /*0ad0*/  ISETP.LT.AND P1, PT, R11, 0x180, !P0 ;  /* 0x000001800b00780c */ /* 0x000fe20004721270 */
[-CC-:B------:R-:W-:Y:S01]  /*0ae0*/  FFMA R12, R13, R17.reuse, R16.reuse ;  /* 0x000000110d0c7223 */ /* 0x180fe20000000010 */
[----:B------:R-:W-:Y:S01]  /*0af0*/  LOP3.LUT R13, R24, 0x90, RZ, 0xfc, !PT ;  /* 0x00000090180d7812 */ /* 0x000fe200078efcff */
[----:B------:R-:W-:Y:S02]  /*0b00*/  IMAD R11, R32, 0x121, R21 ;  /* 0x00000121200b7824 */ /* 0x000fe400078e0215 */
[-CC-:B------:R-:W-:Y:S01]  /*0b10*/  FFMA R8, R2, R17.reuse, R16.reuse ;  /* 0x0000001102087223 */ /* 0x180fe20000000010 */
[-CC-:B------:R-:W-:Y:S01]  /*0b20*/  FFMA R28, R28, R17.reuse, R16.reuse ;  /* 0x000000111c1c7223 */ /* 0x180fe20000000010 */
[-CC-:B------:R-:W-:Y:S01]  /*0b30*/  FFMA R19, R31, R17.reuse, R16.reuse ;  /* 0x000000111f137223 */ /* 0x180fe20000000010 */
[-CC-:B------:R-:W-:Y:S01]  /*0b40*/  FFMA R14, R14, R17.reuse, R16.reuse ;  /* 0x000000110e0e7223 */ /* 0x180fe20000000010 */
[-CC-:B------:R-:W-:Y:S01]  /*0b50*/  FFMA R18, R35, R17.reuse, R16.reuse ;  /* 0x0000001123127223 */ /* 0x180fe20000000010 */
[-CC-:B------:R-:W-:Y:S01]  /*0b60*/  FFMA R10, R33, R17.reuse, R16.reuse ;  /* 0x00000011210a7223 */ /* 0x180fe20000000010 */
[----:B------:R-:W-:Y:S01]  /*0b70*/  FFMA R2, R37, R17, R16 ;  /* 0x0000001125027223 */ /* 0x000fe20000000010 */
[----:B------:R-:W-:-:S02]  /*0b80*/  IMAD R11, R30, 0x36300, R11 ;  /* 0x000363001e0b7824 */ /* 0x000fc400078e020b */
[----:B------:R-:W-:Y:S01]  /*0b90*/  FFMA R16, R29, R17, R16 ;  /* 0x000000111d107223 */ /* 0x000fe20000000010 */
[----:B------:R-:W-:Y:S01]  /*0ba0*/  LEA.HI R30, R25, UR4, RZ, 0x1e ;  /* 0x00000004191e7c11 */ /* 0x000fe2000f8ff0ff */
[----:B------:R-:W-:Y:S01]  /*0bb0*/  IMAD.HI R17, R13, 0x2aaaaaab, RZ ;  /* 0x2aaaaaab0d117827 */ /* 0x000fe200078e02ff */
[----:B------:R-:W-:Y:S01]  /*0bc0*/  P2R R26, PR, RZ, 0x2 ;  /* 0x00000002ff1a7803 */ /* 0x000fe20000000000 */
[----:B------:R-:W-:Y:S01]  /*0bd0*/  BAR.SYNC.DEFER_BLOCKING 0x0 ;  /* 0x0000000000007b1d */ /* 0x000fe20000010000 */
[----:B------:R-:W-:Y:S01]  /*0be0*/  ISETP.LT.AND P1, PT, R7, 0x180, !P0 ;  /* 0x000001800700780c */ /* 0x000fe20004721270 */
[----:B------:R-:W-:Y:S01]  /*0bf0*/  IMAD R7, R25, 0x4, R30 ;  /* 0x0000000419077824 */ /* 0x000fe200078e021e */
[----:B------:R-:W-:-:S04]  /*0c00*/  SHF.R.U32.HI R30, RZ, 0x1f, R17 ;  /* 0x0000001fff1e7819 */ /* 0x000fc80000011611 */
[----:B------:R-:W-:-:S05]  /*0c10*/  LEA.HI.SX32 R30, R17, R30, 0x1c ;  /* 0x0000001e111e7211 */ /* 0x000fca00078fe2ff */
[----:B------:R-:W-:Y:S02]  /*0c20*/  IMAD R32, R30, -0x60, R13 ;  /* 0xffffffa01e207824 */ /* 0x000fe400078e020d */
[----:B------:R-:W-:Y:S02]  /*0c30*/  IMAD R9, R22, 0x36300, R9 ;  /* 0x0003630016097824 */ /* 0x000fe400078e0209 */
[----:B------:R-:W-:Y:S01]  /*0c40*/  IMAD R17, R32, 0x121, R21 ;  /* 0x0000012120117824 */ /* 0x000fe200078e0215 */
[----:B------:R-:W-:Y:S02]  /*0c50*/  P2R R22, PR, RZ, 0x2 ;  /* 0x00000002ff167803 */ /* 0x000fe40000000000 */
[----:B------:R-:W-:Y:S01]  /*0c60*/  ISETP.LT.AND P1, PT, R13, 0x180, !P0 ;  /* 0x000001800d00780c */ /* 0x000fe20004721270 */
[----:B------:R-:W-:Y:S01]  /*0c70*/  IMAD R13, R30, 0x36300, R17 ;  /* 0x000363001e0d7824 */ /* 0x000fe200078e0211 */
[----:B------:R-:W-:Y:S02]  /*0c80*/  FSETP.GEU.AND P2, PT, R15, RZ, PT ;  /* 0x000000ff0f00720b */ /* 0x000fe40003f4e000 */
[----:B------:R-:W-:-:S02]  /*0c90*/  LOP3.LUT R17, R24, 0x80, RZ, 0xfc, !PT ;  /* 0x0000008018117812 */ /* 0x000fc400078efcff */
[----:B------:R-:W-:-:S03]  /*0ca0*/  FSEL R34, R15, RZ, P2 ;  /* 0x000000ff0f227208 */ /* 0x000fc60001000000 */
[----:B------:R-:W-:-:S05]  /*0cb0*/  IMAD.HI R15, R17, 0x2aaaaaab, RZ ;  /* 0x2aaaaaab110f7827 */ /* 0x000fca00078e02ff */
[----:B------:R-:W-:-:S04]  /*0cc0*/  SHF.R.U32.HI R30, RZ, 0x1f, R15 ;  /* 0x0000001fff1e7819 */ /* 0x000fc8000001160f */
[----:B------:R-:W-:-:S05]  /*0cd0*/  LEA.HI.SX32 R30, R15, R30, 0x1c ;  /* 0x0000001e0f1e7211 */ /* 0x000fca00078fe2ff */
[----:B------:R-:W-:Y:S01]  /*0ce0*/  IMAD R32, R30, -0x60, R17 ;  /* 0xffffffa01e207824 */ /* 0x000fe200078e0211 */
[----:B------:R-:W-:-:S03]  /*0cf0*/  FSETP.GEU.AND P3, PT, R0, RZ, PT ;  /* 0x000000ff0000720b */ /* 0x000fc60003f6e000 */
[----:B------:R-:W-:-:S04]  /*0d00*/  IMAD R15, R32, 0x121, R21 ;  /* 0x00000121200f7824 */ /* 0x000fc800078e0215 */
[----:B------:R-:W-:Y:S01]  /*0d10*/  IMAD R15, R30, 0x36300, R15 ;  /* 0x000363001e0f7824 */ /* 0x000fe200078e020f */
[----:B------:R-:W-:Y:S02]  /*0d20*/  FSEL R30, R0, RZ, P3 ;  /* 0x000000ff001e7208 */ /* 0x000fe40001800000 */
[C---:B------:R-:W-:Y:S02]  /*0d30*/  FSETP.GEU.AND P3, PT, R27.reuse, RZ, PT ;  /* 0x000000ff1b00720b */ /* 0x040fe40003f6e000 */
[----:B------:R-:W-:Y:S02]  /*0d40*/  FSETP.GEU.AND P4, PT, R28, RZ, PT ;  /* 0x000000ff1c00720b */ /* 0x000fe40003f8e000 */
[----:B------:R-:W-:Y:S02]  /*0d50*/  FSEL R32, R27, RZ, P3 ;  /* 0x000000ff1b207208 */ /* 0x000fe40001800000 */
[----:B------:R-:W-:Y:S02]  /*0d60*/  FSETP.GEU.AND P3, PT, R8, RZ, PT ;  /* 0x000000ff0800720b */ /* 0x000fe40003f6e000 */
[----:B------:R-:W-:Y:S01]  /*0d70*/  LOP3.LUT R0, R24, 0xc0, RZ, 0xfc, !PT ;  /* 0x000000c018007812 */ /* 0x000fe200078efcff */
[----:B------:R0:W-:Y:S01]  /*0d80*/  STS [R7], R34 ;  /* 0x0000002207007388 */ /* 0x0001e20000000800 */
[----:B------:R-:W-:-:S02]  /*0d90*/  ISETP.LT.AND P2, PT, R17, 0x180, !P0 ;  /* 0x000001801100780c */ /* 0x000fc40004741270 */
[----:B------:R-:W-:Y:S01]  /*0da0*/  FSEL R36, R8, RZ, P3 ;  /* 0x000000ff08247208 */ /* 0x000fe20001800000 */
[----:B------:R-:W-:Y:S01]  /*0db0*/  IMAD.HI R17, R0, 0x2aaaaaab, RZ ;  /* 0x2aaaaaab00117827 */ /* 0x000fe200078e02ff */
[----:B------:R-:W-:Y:S02]  /*0dc0*/  LOP3.LUT R8, R24, 0xb0, RZ, 0xfc, !PT ;  /* 0x000000b018087812 */ /* 0x000fe400078efcff */
[----:B0-----:R-:W-:Y:S02]  /*0dd0*/  FSEL R34, R28, RZ, P4 ;  /* 0x000000ff1c227208 */ /* 0x001fe40002000000 */
[C---:B------:R-:W-:Y:S02]  /*0de0*/  FSETP.GEU.AND P4, PT, R19.reuse, RZ, PT ;  /* 0x000000ff1300720b */ /* 0x040fe40003f8e000 */
[----:B------:R-:W-:Y:S02]  /*0df0*/  LOP3.LUT R25, R24, 0x70, RZ, 0xfc, !PT ;  /* 0x0000007018197812 */ /* 0x000fe400078efcff */
[----:B------:R-:W-:Y:S01]  /*0e00*/  FSEL R29, R19, RZ, P4 ;  /* 0x000000ff131d7208 */ /* 0x000fe20002000000 */
[----:B------:R-:W-:Y:S01]  /*0e10*/  IMAD.HI R19, R8, 0x2aaaaaab, RZ ;  /* 0x2aaaaaab08137827 */ /* 0x000fe200078e02ff */
[----:B------:R-:W-:-:S03]  /*0e20*/  SHF.R.U32.HI R28, RZ, 0x1f, R17 ;  /* 0x0000001fff1c7819 */ /* 0x000fc60000011611 */
[----:B------:R-:W-:Y:S01]  /*0e30*/  IMAD.HI R27, R25, 0x2aaaaaab, RZ ;  /* 0x2aaaaaab191b7827 */ /* 0x000fe200078e02ff */
[----:B------:R-:W-:Y:S02]  /*0e40*/  LEA.HI.SX32 R17, R17, R28, 0x1c ;  /* 0x0000001c11117211 */ /* 0x000fe400078fe2ff */
[----:B------:R-:W-:-:S04]  /*0e50*/  SHF.R.U32.HI R28, RZ, 0x1f, R19 ;  /* 0x0000001fff1c7819 */ /* 0x000fc80000011613 */
[----:B------:R-:W-:Y:S02]  /*0e60*/  LEA.HI.SX32 R19, R19, R28, 0x1c ;  /* 0x0000001c13137211 */ /* 0x000fe400078fe2ff */
[----:B------:R-:W-:Y:S02]  /*0e70*/  SHF.R.U32.HI R28, RZ, 0x1f, R27 ;  /* 0x0000001fff1c7819 */ /* 0x000fe4000001161b */
[C---:B------:R-:W-:Y:S02]  /*0e80*/  FSETP.GEU.AND P4, PT, R14.reuse, RZ, PT ;  /* 0x000000ff0e00720b */ /* 0x040fe40003f8e000 */
[----:B------:R-:W-:Y:S01]  /*0e90*/  LEA.HI.SX32 R28, R27, R28, 0x1c ;  /* 0x0000001c1b1c7211 */ /* 0x000fe200078fe2ff */
[----:B------:R0:W-:Y:S01]  /*0ea0*/  STS [R7+0x4], R30 ;  /* 0x0000041e07007388 */ /* 0x0001e20000000800 */
[----:B------:R-:W-:Y:S02]  /*0eb0*/  FSEL R14, R14, RZ, P4 ;  /* 0x000000ff0e0e7208 */ /* 0x000fe40002000000 */
[----:B------:R-:W-:-:S02]  /*0ec0*/  FSETP.GEU.AND P4, PT, R18, RZ, PT ;  /* 0x000000ff1200720b */ /* 0x000fc40003f8e000 */
[----:B------:R-:W-:Y:S01]  /*0ed0*/  ISETP.LT.AND P3, PT, R25, 0x180, !P0 ;  /* 0x000001801900780c */ /* 0x000fe20004761270 */
[----:B0-----:R-:W-:Y:S01]  /*0ee0*/  IMAD R30, R28, -0x60, R25 ;  /* 0xffffffa01c1e7824 */ /* 0x001fe200078e0219 */
[----:B------:R-:W-:Y:S02]  /*0ef0*/  FSEL R18, R18, RZ, P4 ;  /* 0x000000ff12127208 */ /* 0x000fe40002000000 */
[----:B------:R-:W-:Y:S01]  /*0f00*/  FSETP.GEU.AND P4, PT, R10, RZ, PT ;  /* 0x000000ff0a00720b */ /* 0x000fe20003f8e000 */
[----:B------:R-:W-:-:S04]  /*0f10*/  IMAD R25, R30, 0x121, R21 ;  /* 0x000001211e197824 */ /* 0x000fc800078e0215 */
[----:B------:R-:W-:Y:S01]  /*0f20*/  IMAD R25, R28, 0x36300, R25 ;  /* 0x000363001c197824 */ /* 0x000fe200078e0219 */
[----:B------:R-:W-:Y:S02]  /*0f30*/  FSEL R28, R10, RZ, P4 ;  /* 0x000000ff0a1c7208 */ /* 0x000fe40002000000 */
[----:B------:R-:W-:-:S04]  /*0f40*/  FSETP.GEU.AND P4, PT, R12, RZ, PT ;  /* 0x000000ff0c00720b */ /* 0x000fc80003f8e000 */
[----:B------:R-:W-:Y:S02]  /*0f50*/  FSEL R30, R12, RZ, P4 ;  /* 0x000000ff0c1e7208 */ /* 0x000fe40002000000 */
[C---:B------:R-:W-:Y:S01]  /*0f60*/  FSETP.GEU.AND P4, PT, R5.reuse, RZ, PT ;  /* 0x000000ff0500720b */ /* 0x040fe20003f8e000 */
[----:B------:R0:W-:Y:S01]  /*0f70*/  STS [R7+0x8], R32 ;  /* 0x0000082007007388 */ /* 0x0001e20000000800 */
[C---:B------:R-:W-:Y:S02]  /*0f80*/  LOP3.LUT R12, R24.reuse, 0x60, RZ, 0xfc, !PT ;  /* 0x00000060180c7812 */ /* 0x040fe400078efcff */
[----:B------:R-:W-:Y:S01]  /*0f90*/  LOP3.LUT R10, R24, 0xa0, RZ, 0xfc, !PT ;  /* 0x000000a0180a7812 */ /* 0x000fe200078efcff */
[----:B------:R1:W-:Y:S01]  /*0fa0*/  STS [R7+0xc], R34 ;  /* 0x00000c2207007388 */ /* 0x0003e20000000800 */
[----:B0-----:R-:W-:Y:S02]  /*0fb0*/  FSEL R32, R5, RZ, P4 ;  /* 0x000000ff05207208 */ /* 0x001fe40002000000 */
[----:B------:R-:W-:Y:S01]  /*0fc0*/  FSETP.GEU.AND P4, PT, R6, RZ, PT ;  /* 0x000000ff0600720b */ /* 0x000fe20003f8e000 */
[----:B------:R0:W-:Y:S01]  /*0fd0*/  STS [R7+0x14], R29 ;  /* 0x0000141d07007388 */ /* 0x0001e20000000800 */
[----:B------:R-:W-:-:S02]  /*0fe0*/  IMAD.HI R27, R10, 0x2aaaaaab, RZ ;  /* 0x2aaaaaab0a1b7827 */ /* 0x000fc400078e02ff */
[----:B-1----:R-:W-:Y:S02]  /*0ff0*/  FSEL R34, R6, RZ, P4 ;  /* 0x000000ff06227208 */ /* 0x002fe40002000000 */
[----:B------:R-:W-:Y:S01]  /*1000*/  FSETP.GEU.AND P4, PT, R4, RZ, PT ;  /* 0x000000ff0400720b */ /* 0x000fe20003f8e000 */
[----:B0-----:R-:W-:Y:S01]  /*1010*/  IMAD.HI R29, R12, 0x2aaaaaab, RZ ;  /* 0x2aaaaaab0c1d7827 */ /* 0x001fe200078e02ff */
[----:B------:R0:W-:Y:S02]  /*1020*/  STS [R7+0x18], R14 ;  /* 0x0000180e07007388 */ /* 0x0001e40000000800 */
[----:B------:R-:W-:Y:S02]  /*1030*/  FSEL R4, R4, RZ, P4 ;  /* 0x000000ff04047208 */ /* 0x000fe40002000000 */
[----:B------:R-:W-:Y:S02]  /*1040*/  FSETP.GEU.AND P4, PT, R2, RZ, PT ;  /* 0x000000ff0200720b */ /* 0x000fe40003f8e000 */
[----:B------:R-:W-:-:S02]  /*1050*/  SHF.R.U32.HI R6, RZ, 0x1f, R29 ;  /* 0x0000001fff067819 */ /* 0x000fc4000001161d */
[----:B0-----:R-:W-:Y:S02]  /*1060*/  SHF.R.U32.HI R14, RZ, 0x1f, R27 ;  /* 0x0000001fff0e7819 */ /* 0x001fe4000001161b */
[----:B------:R-:W-:Y:S02]  /*1070*/  LEA.HI.SX32 R29, R29, R6, 0x1c ;  /* 0x000000061d1d7211 */ /* 0x000fe400078fe2ff */
[----:B------:R-:W-:Y:S02]  /*1080*/  LEA.HI.SX32 R27, R27, R14, 0x1c ;  /* 0x0000000e1b1b7211 */ /* 0x000fe400078fe2ff */
[----:B------:R-:W-:Y:S02]  /*1090*/  FSEL R6, R2, RZ, P4 ;  /* 0x000000ff02067208 */ /* 0x000fe40002000000 */
[----:B------:R-:W-:Y:S02]  /*10a0*/  LOP3.LUT R14, R24, 0x50, RZ, 0xfc, !PT ;  /* 0x00000050180e7812 */ /* 0x000fe400078efcff */
[----:B------:R-:W-:Y:S01]  /*10b0*/  FSETP.GEU.AND P4, PT, R3, RZ, PT ;  /* 0x000000ff0300720b */ /* 0x000fe20003f8e000 */
[----:B------:R0:W-:Y:S02]  /*10c0*/  STS [R7+0x20], R28 ;  /* 0x0000201c07007388 */ /* 0x0001e40000000800 */
[----:B------:R-:W-:-:S02]  /*10d0*/  IMAD.HI R31, R14, 0x2aaaaaab, RZ ;  /* 0x2aaaaaab0e1f7827 */ /* 0x000fc400078e02ff */
[----:B------:R1:W-:Y:S01]  /*10e0*/  STS [R7+0x1c], R18 ;  /* 0x00001c1207007388 */ /* 0x0003e20000000800 */
[----:B0-----:R-:W-:Y:S02]  /*10f0*/  FSEL R28, R3, RZ, P4 ;  /* 0x000000ff031c7208 */ /* 0x001fe40002000000 */
[----:B------:R-:W-:Y:S02]  /*1100*/  FSETP.GEU.AND P4, PT, R16, RZ, PT ;  /* 0x000000ff1000720b */ /* 0x000fe40003f8e000 */
[----:B-1----:R-:W-:Y:S01]  /*1110*/  LOP3.LUT R18, R24, 0x40, RZ, 0xfc, !PT ;  /* 0x0000004018127812 */ /* 0x002fe200078efcff */
[----:B------:R0:W-:Y:S01]  /*1120*/  STS [R7+0x24], R30 ;  /* 0x0000241e07007388 */ /* 0x0001e20000000800 */
[----:B------:R-:W-:-:S03]  /*1130*/  SHF.R.U32.HI R2, RZ, 0x1f, R31 ;  /* 0x0000001fff027819 */ /* 0x000fc6000001161f */
[----:B------:R-:W-:Y:S01]  /*1140*/  IMAD.HI R33, R18, 0x2aaaaaab, RZ ;  /* 0x2aaaaaab12217827 */ /* 0x000fe200078e02ff */
[----:B------:R1:W-:Y:S01]  /*1150*/  STS [R7+0x30], R4 ;  /* 0x0000300407007388 */ /* 0x0003e20000000800 */
[----:B0-----:R-:W-:Y:S02]  /*1160*/  FSEL R30, R16, RZ, P4 ;  /* 0x000000ff101e7208 */ /* 0x001fe40002000000 */
[C---:B------:R-:W-:Y:S02]  /*1170*/  LOP3.LUT R16, R24.reuse, 0x30, RZ, 0xfc, !PT ;  /* 0x0000003018107812 */ /* 0x040fe400078efcff */
[----:B------:R-:W-:Y:S02]  /*1180*/  LEA.HI.SX32 R31, R31, R2, 0x1c ;  /* 0x000000021f1f7211 */ /* 0x000fe400078fe2ff */
[----:B------:R-:W-:Y:S01]  /*1190*/  LOP3.LUT R2, R24, 0x20, RZ, 0xfc, !PT ;  /* 0x0000002018027812 */ /* 0x000fe200078efcff */
[----:B------:R-:W-:Y:S01]  /*11a0*/  IMAD.HI R35, R16, 0x2aaaaaab, RZ ;  /* 0x2aaaaaab10237827 */ /* 0x000fe200078e02ff */
[----:B-1----:R-:W-:-:S03]  /*11b0*/  SHF.R.U32.HI R4, RZ, 0x1f, R33 ;  /* 0x0000001fff047819 */ /* 0x002fc60000011621 */
[----:B------:R-:W-:Y:S01]  /*11c0*/  IMAD.HI R3, R2, 0x2aaaaaab, RZ ;  /* 0x2aaaaaab02037827 */ /* 0x000fe200078e02ff */
[----:B------:R-:W-:Y:S02]  /*11d0*/  LEA.HI.SX32 R33, R33, R4, 0x1c ;  /* 0x0000000421217211 */ /* 0x000fe400078fe2ff */
[----:B------:R-:W-:-:S04]  /*11e0*/  SHF.R.U32.HI R4, RZ, 0x1f, R35 ;  /* 0x0000001fff047819 */ /* 0x000fc80000011623 */
[----:B------:R-:W-:Y:S02]  /*11f0*/  LEA.HI.SX32 R35, R35, R4, 0x1c ;  /* 0x0000000423237211 */ /* 0x000fe400078fe2ff */
[----:B------:R-:W-:-:S04]  /*1200*/  SHF.R.U32.HI R4, RZ, 0x1f, R3 ;  /* 0x0000001fff047819 */ /* 0x000fc80000011603 */
[----:B------:R-:W-:Y:S02]  /*1210*/  LEA.HI.SX32 R3, R3, R4, 0x1c ;  /* 0x0000000403037211 */ /* 0x000fe400078fe2ff */
[----:B------:R-:W-:-:S03]  /*1220*/  ISETP.LT.AND P4, PT, R2, 0x180, !P0 ;  /* 0x000001800200780c */ /* 0x000fc60004781270 */
[----:B------:R-:W-:Y:S01]  /*1230*/  IMAD R4, R3, -0x60, R2 ;  /* 0xffffffa003047824 */ /* 0x000fe200078e0202 */
[----:B------:R-:W-:-:S03]  /*1240*/  LOP3.LUT R2, R24, 0x10, RZ, 0xfc, !PT ;  /* 0x0000001018027812 */ /* 0x000fc600078efcff */
[----:B------:R-:W-:-:S04]  /*1250*/  IMAD R4, R4, 0x121, R21 ;  /* 0x0000012104047824 */ /* 0x000fc800078e0215 */
[----:B------:R-:W-:Y:S02]  /*1260*/  IMAD R37, R3, 0x36300, R4 ;  /* 0x0003630003257824 */ /* 0x000fe400078e0204 */
[----:B------:R-:W-:-:S05]  /*1270*/  IMAD.HI R3, R2, 0x2aaaaaab, RZ ;  /* 0x2aaaaaab02037827 */ /* 0x000fca00078e02ff */
[----:B------:R-:W-:-:S04]  /*1280*/  SHF.R.U32.HI R4, RZ, 0x1f, R3 ;  /* 0x0000001fff047819 */ /* 0x000fc80000011603 */
[----:B------:R-:W-:Y:S02]  /*1290*/  LEA.HI.SX32 R3, R3, R4, 0x1c ;  /* 0x0000000403037211 */ /* 0x000fe400078fe2ff */
[----:B------:R-:W-:-:S03]  /*12a0*/  ISETP.LT.AND P5, PT, R2, 0x180, !P0 ;  /* 0x000001800200780c */ /* 0x000fc600047a1270 */
[C---:B------:R-:W-:Y:S02]  /*12b0*/  IMAD R4, R3.reuse, -0x60, R2 ;  /* 0xffffffa003047824 */ /* 0x040fe400078e0202 */
[----:B------:R-:W-:Y:S01]  /*12c0*/  IMAD.HI R2, R24, 0x2aaaaaab, RZ ;  /* 0x2aaaaaab18027827 */ /* 0x000fe200078e02ff */
[----:B------:R-:W-:Y:S03]  /*12d0*/  STS [R7+0x10], R36 ;  /* 0x0000102407007388 */ /* 0x000fe60000000800 */
[----:B------:R-:W-:Y:S01]  /*12e0*/  IMAD R4, R4, 0x121, R21 ;  /* 0x0000012104047824 */ /* 0x000fe200078e0215 */
[----:B------:R-:W-:Y:S04]  /*12f0*/  STS [R7+0x28], R32 ;  /* 0x0000282007007388 */ /* 0x000fe80000000800 */
[----:B------:R-:W-:Y:S04]  /*1300*/  STS [R7+0x2c], R34 ;  /* 0x00002c2207007388 */ /* 0x000fe80000000800 */
[----:B------:R-:W-:Y:S04]  /*1310*/  STS [R7+0x34], R6 ;  /* 0x0000340607007388 */ /* 0x000fe80000000800 */
[----:B------:R-:W-:Y:S04]  /*1320*/  STS [R7+0x38], R28 ;  /* 0x0000381c07007388 */ /* 0x000fe80000000800 */
[----:B------:R0:W-:Y:S02]  /*1330*/  STS [R7+0x3c], R30 ;  /* 0x00003c1e07007388 */ /* 0x0001e40000000800 */
[----:B0-----:R-:W-:Y:S01]  /*1340*/  IMAD R7, R3, 0x36300, R4 ;  /* 0x0003630003077824 */ /* 0x001fe200078e0204 */
[----:B------:R-:W-:-:S04]  /*1350*/  SHF.R.U32.HI R3, RZ, 0x1f, R2 ;  /* 0x0000001fff037819 */ /* 0x000fc80000011602 */
[----:B------:R-:W-:-:S05]  /*1360*/  LEA.HI.SX32 R3, R2, R3, 0x1c ;  /* 0x0000000302037211 */ /* 0x000fca00078fe2ff */
[----:B------:R-:W-:-:S04]  /*1370*/  IMAD R2, R3, -0x60, R24 ;  /* 0xffffffa003027824 */ /* 0x000fc800078e0218 */
[----:B------:R-:W-:-:S04]  /*1380*/  IMAD R2, R2, 0x121, R21 ;  /* 0x0000012102027824 */ /* 0x000fc800078e0215 */
[----:B------:R-:W-:Y:S02]  /*1390*/  IMAD R5, R3, 0x36300, R2 ;  /* 0x0003630003057824 */ /* 0x000fe400078e0202 */
[----:B------:R-:W0:Y:S02]  /*13a0*/  S2R R2, SR_TID.X ;  /* 0x0000000000027919 */ /* 0x000e240000002100 */
[----:B0-----:R-:W-:-:S04]  /*13b0*/  SHF.R.U32.HI R2, RZ, 0x2, R2 ;  /* 0x00000002ff027819 */ /* 0x001fc80000011602 */
[----:B------:R-:W-:-:S05]  /*13c0*/  LOP3.LUT R3, R2, 0x3c, RZ, 0xc0, !PT ;  /* 0x0000003c02037812 */ /* 0x000fca00078ec0ff */
[----:B------:R-:W-:Y:S01]  /*13d0*/  IMAD.IADD R28, R20, 0x1, R3 ;  /* 0x00000001141c7824 */ /* 0x000fe200078e0203 */
[----:B------:R-:W-:Y:S08]  /*13e0*/  BAR.SYNC.DEFER_BLOCKING 0x0 ;  /* 0x0000000000007b1d */ /* 0x000ff00000010000 */
[----:B------:R-:W0:Y:S01]  /*13f0*/  LDC.64 R2, c[0x0][0x238] ;  /* 0x00008e00ff027b82 */ /* 0x000e220000000a00 */
[----:B------:R-:W1:Y:S01]  /*1400*/  LDS R28, [R28] ;  /* 0x000000001c1c7984 */ /* 0x000e620000000800 */
[----:B------:R-:W-:-:S02]  /*1410*/  ISETP.LT.AND P6, PT, R24, 0x180, !P0 ;  /* 0x000001801800780c */ /* 0x000fc400047c1270 */
[----:B------:R-:W-:-:S04]  /*1420*/  LOP3.LUT R6, R23, 0x100, RZ, 0xfc, !PT ;  /* 0x0000010017067812 */ /* 0x000fc800078efcff */
[----:B------:R-:W-:Y:S01]  /*1430*/  SHF.R.U32.HI R6, RZ, 0x2, R6 ;  /* 0x00000002ff067819 */ /* 0x000fe20000011606 */
[----:B0-----:R-:W-:-:S03]  /*1440*/  IMAD.WIDE R4, R5, 0x4, R2 ;  /* 0x0000000405047825 */ /* 0x001fc600078e0202 */
[----:B------:R-:W-:-:S03]  /*1450*/  LOP3.LUT R6, R6, 0x7c, RZ, 0xc0, !PT ;  /* 0x0000007c06067812 */ /* 0x000fc600078ec0ff */
[----:B-1----:R-:W-:Y:S01]  /*1460*/  @P6 STG.E desc[UR6][R4.64], R28 ;  /* 0x0000001c04006986 */ /* 0x002fe2000c101906 */
[----:B------:R-:W-:Y:S01]  /*1470*/  ISETP.NE.AND P6, PT, R26, RZ, PT ;  /* 0x000000ff1a00720c */ /* 0x000fe20003fc5270 */
[----:B------:R-:W-:-:S06]  /*1480*/  IMAD.IADD R26, R20, 0x1, R6 ;  /* 0x00000001141a7824 */ /* 0x000fcc00078e0206 */
[----:B------:R-:W0:Y:S01]  /*1490*/  LDS R26, [R26+0x400] ;  /* 0x000400001a1a7984 */ /* 0x000e220000000800 */
[----:B------:R-:W-:-:S05]  /*14a0*/  IMAD.WIDE R6, R7, 0x4, R2 ;  /* 0x0000000407067825 */ /* 0x000fca00078e0202 */
[----:B0-----:R0:W-:Y:S01]  /*14b0*/  @P5 STG.E desc[UR6][R6.64], R26 ;  /* 0x0000001a06005986 */ /* 0x0011e2000c101906 */
[----:B------:R-:W-:Y:S02]  /*14c0*/  ISETP.NE.AND P5, PT, R22, RZ, PT ;  /* 0x000000ff1600720c */ /* 0x000fe40003fa5270 */
[----:B------:R-:W-:-:S04]  /*14d0*/  LOP3.LUT R22, R23, 0x200, RZ, 0xfc, !PT ;  /* 0x0000020017167812 */ /* 0x000fc800078efcff */
[----:B------:R-:W-:-:S04]  /*14e0*/  SHF.R.U32.HI R22, RZ, 0x2, R22 ;  /* 0x00000002ff167819 */ /* 0x000fc80000011616 */
[----:B------:R-:W-:-:S05]  /*14f0*/  LOP3.LUT R22, R22, 0xbc, RZ, 0xc0, !PT ;  /* 0x000000bc16167812 */ /* 0x000fca00078ec0ff */
[----:B------:R-:W-:-:S06]  /*1500*/  IMAD.IADD R22, R20, 0x1, R22 ;  /* 0x0000000114167824 */ /* 0x000fcc00078e0216 */
[----:B------:R-:W1:Y:S01]  /*1510*/  LDS R22, [R22+0x800] ;  /* 0x0008000016167984 */ /* 0x000e620000000800 */
[----:B------:R-:W-:Y:S01]  /*1520*/  IMAD.WIDE R4, R37, 0x4, R2 ;  /* 0x0000000425047825 */ /* 0x000fe200078e0202 */
[----:B0-----:R-:W-:-:S04]  /*1530*/  LOP3.LUT R6, R23, 0x300, RZ, 0xfc, !PT ;  /* 0x0000030017067812 */ /* 0x001fc800078efcff */
[----:B------:R-:W-:Y:S01]  /*1540*/  SHF.R.U32.HI R6, RZ, 0x2, R6 ;  /* 0x00000002ff067819 */ /* 0x000fe20000011606 */
[----:B-1----:R0:W-:Y:S01]  /*1550*/  @P4 STG.E desc[UR6][R4.64], R22 ;  /* 0x0000001604004986 */ /* 0x0021e2000c101906 */
[----:B------:R-:W-:Y:S01]  /*1560*/  ISETP.LT.AND P4, PT, R16, 0x180, !P0 ;  /* 0x000001801000780c */ /* 0x000fe20004781270 */
[----:B------:R-:W-:-:S04]  /*1570*/  IMAD R16, R35, -0x60, R16 ;  /* 0xffffffa023107824 */ /* 0x000fc800078e0210 */
[----:B------:R-:W-:-:S04]  /*1580*/  IMAD R16, R16, 0x121, R21 ;  /* 0x0000012110107824 */ /* 0x000fc800078e0215 */
[----:B------:R-:W-:Y:S01]  /*1590*/  IMAD R7, R35, 0x36300, R16 ;  /* 0x0003630023077824 */ /* 0x000fe200078e0210 */
        /* <DEDUP_REMOVED lines=34> */
[----:B------:R-:W-:-:S05]  /*17c0*/  IMAD.IADD R12, R20, 0x1, R29 ;  /* 0x00000001140c7824 */ /* 0x000fca00078e021d */
[----:B------:R1:W2:Y:S01]  /*17d0*/  LDS R33, [R12+0x1800] ;  /* 0x001800000c217984 */ /* 0x0002a20000000800 */
[C---:B------:R-:W-:Y:S02]  /*17e0*/  LOP3.LUT R4, R23.reuse, 0x700, RZ, 0xfc, !PT ;  /* 0x0000070017047812 */ /* 0x040fe400078efcff */
[----:B0-----:R-:W-:Y:S02]  /*17f0*/  LOP3.LUT R6, R23, 0x800, RZ, 0xfc, !PT ;  /* 0x0000080017067812 */ /* 0x001fe400078efcff */
[----:B------:R-:W-:Y:S02]  /*1800*/  SHF.R.U32.HI R4, RZ, 0x2, R4 ;  /* 0x00000002ff047819 */ /* 0x000fe40000011604 */
[----:B------:R-:W-:Y:S02]  /*1810*/  SHF.R.U32.HI R6, RZ, 0x2, R6 ;  /* 0x00000002ff067819 */ /* 0x000fe40000011606 */
[----:B------:R-:W-:Y:S02]  /*1820*/  LOP3.LUT R7, R4, 0x1fc, RZ, 0xc0, !PT ;  /* 0x000001fc04077812 */ /* 0x000fe400078ec0ff */
[----:B------:R-:W-:-:S03]  /*1830*/  LOP3.LUT R31, R6, 0x23c, RZ, 0xc0, !PT ;  /* 0x0000023c061f7812 */ /* 0x000fc600078ec0ff */
[C---:B------:R-:W-:Y:S02]  /*1840*/  IMAD.IADD R7, R20.reuse, 0x1, R7 ;  /* 0x0000000114077824 */ /* 0x040fe400078e0207 */
[----:B------:R-:W-:Y:S01]  /*1850*/  IMAD.IADD R31, R20, 0x1, R31 ;  /* 0x00000001141f7824 */ /* 0x000fe200078e021f */
[----:B------:R-:W-:Y:S02]  /*1860*/  LOP3.LUT R6, R23, 0x900, RZ, 0xfc, !PT ;  /* 0x0000090017067812 */ /* 0x000fe400078efcff */
[----:B------:R0:W3:Y:S01]  /*1870*/  LDS R29, [R7+0x1c00] ;  /* 0x001c0000071d7984 */ /* 0x0000e20000000800 */
[----:B------:R-:W-:-:S03]  /*1880*/  IMAD.WIDE R4, R5, 0x4, R2 ;  /* 0x0000000405047825 */ /* 0x000fc600078e0202 */
[----:B------:R-:W4:Y:S01]  /*1890*/  LDS R31, [R31+0x2000] ;  /* 0x002000001f1f7984 */ /* 0x000f220000000800 */
[C---:B-1----:R-:W-:Y:S02]  /*18a0*/  LOP3.LUT R12, R23.reuse, 0xa00, RZ, 0xfc, !PT ;  /* 0x00000a00170c7812 */ /* 0x042fe400078efcff */
[----:B------:R-:W-:Y:S02]  /*18b0*/  SHF.R.U32.HI R6, RZ, 0x2, R6 ;  /* 0x00000002ff067819 */ /* 0x000fe40000011606 */
[C---:B------:R-:W-:Y:S02]  /*18c0*/  LOP3.LUT R14, R23.reuse, 0xb00, RZ, 0xfc, !PT ;  /* 0x00000b00170e7812 */ /* 0x040fe400078efcff */
[C---:B------:R-:W-:Y:S02]  /*18d0*/  LOP3.LUT R16, R23.reuse, 0xc00, RZ, 0xfc, !PT ;  /* 0x00000c0017107812 */ /* 0x040fe400078efcff */
[----:B------:R-:W-:Y:S02]  /*18e0*/  LOP3.LUT R18, R23, 0xd00, RZ, 0xfc, !PT ;  /* 0x00000d0017127812 */ /* 0x000fe400078efcff */
[----:B------:R-:W-:-:S02]  /*18f0*/  SHF.R.U32.HI R12, RZ, 0x2, R12 ;  /* 0x00000002ff0c7819 */ /* 0x000fc4000001160c */
[----:B------:R-:W-:Y:S01]  /*1900*/  SHF.R.U32.HI R14, RZ, 0x2, R14 ;  /* 0x00000002ff0e7819 */ /* 0x000fe2000001160e */
[----:B--2---:R1:W-:Y:S01]  /*1910*/  @P4 STG.E desc[UR6][R4.64], R33 ;  /* 0x0000002104004986 */ /* 0x0043e2000c101906 */
[----:B------:R-:W-:Y:S02]  /*1920*/  SHF.R.U32.HI R16, RZ, 0x2, R16 ;  /* 0x00000002ff107819 */ /* 0x000fe40000011610 */
[----:B------:R-:W-:Y:S02]  /*1930*/  SHF.R.U32.HI R18, RZ, 0x2, R18 ;  /* 0x00000002ff127819 */ /* 0x000fe40000011612 */
[----:B0-----:R-:W-:Y:S02]  /*1940*/  LOP3.LUT R7, R12, 0x2bc, RZ, 0xc0, !PT ;  /* 0x000002bc0c077812 */ /* 0x001fe400078ec0ff */
[----:B-1----:R-:W-:Y:S02]  /*1950*/  LOP3.LUT R4, R23, 0xe00, RZ, 0xfc, !PT ;  /* 0x00000e0017047812 */ /* 0x002fe400078efcff */
[----:B------:R-:W-:-:S02]  /*1960*/  LOP3.LUT R5, R6, 0x27c, RZ, 0xc0, !PT ;  /* 0x0000027c06057812 */ /* 0x000fc400078ec0ff */
[----:B------:R-:W-:Y:S02]  /*1970*/  SHF.R.U32.HI R4, RZ, 0x2, R4 ;  /* 0x00000002ff047819 */ /* 0x000fe40000011604 */
[----:B------:R-:W-:Y:S01]  /*1980*/  LOP3.LUT R33, R14, 0x2fc, RZ, 0xc0, !PT ;  /* 0x000002fc0e217812 */ /* 0x000fe200078ec0ff */
[----:B------:R-:W-:Y:S01]  /*1990*/  IMAD.IADD R26, R20, 0x1, R5 ;  /* 0x00000001141a7824 */ /* 0x000fe200078e0205 */
[----:B------:R-:W-:Y:S02]  /*19a0*/  LOP3.LUT R5, R16, 0x33c, RZ, 0xc0, !PT ;  /* 0x0000033c10057812 */ /* 0x000fe400078ec0ff */
[----:B------:R-:W-:Y:S01]  /*19b0*/  LOP3.LUT R35, R18, 0x37c, RZ, 0xc0, !PT ;  /* 0x0000037c12237812 */ /* 0x000fe200078ec0ff */
[----:B------:R-:W-:Y:S01]  /*19c0*/  IMAD.IADD R22, R20, 0x1, R7 ;  /* 0x0000000114167824 */ /* 0x000fe200078e0207 */
[----:B------:R-:W-:Y:S01]  /*19d0*/  LOP3.LUT R37, R4, 0x3bc, RZ, 0xc0, !PT ;  /* 0x000003bc04257812 */ /* 0x000fe200078ec0ff */
[C---:B------:R-:W-:Y:S01]  /*19e0*/  IMAD.IADD R18, R20.reuse, 0x1, R33 ;  /* 0x0000000114127824 */ /* 0x040fe200078e0221 */
[----:B------:R-:W0:Y:S01]  /*19f0*/  LDS R26, [R26+0x2400] ;  /* 0x002400001a1a7984 */ /* 0x000e220000000800 */
[----:B------:R-:W-:-:S02]  /*1a00*/  IMAD.IADD R16, R20, 0x1, R5 ;  /* 0x0000000114107824 */ /* 0x000fc400078e0205 */
[C---:B------:R-:W-:Y:S01]  /*1a10*/  IMAD.IADD R14, R20.reuse, 0x1, R35 ;  /* 0x00000001140e7824 */ /* 0x040fe200078e0223 */
[----:B------:R-:W1:Y:S01]  /*1a20*/  LDS R22, [R22+0x2800] ;  /* 0x0028000016167984 */ /* 0x000e620000000800 */
[----:B------:R-:W-:-:S03]  /*1a30*/  IMAD.IADD R12, R20, 0x1, R37 ;  /* 0x00000001140c7824 */ /* 0x000fc600078e0225 */
[----:B------:R-:W2:Y:S04]  /*1a40*/  LDS R18, [R18+0x2c00] ;  /* 0x002c000012127984 */ /* 0x000ea80000000800 */
[----:B------:R-:W5:Y:S04]  /*1a50*/  LDS R16, [R16+0x3000] ;  /* 0x0030000010107984 */ /* 0x000f680000000800 */
[----:B------:R-:W0:Y:S04]  /*1a60*/  LDS R14, [R14+0x3400] ;  /* 0x003400000e0e7984 */ /* 0x000e280000000800 */
[----:B------:R-:W1:Y:S01]  /*1a70*/  LDS R12, [R12+0x3800] ;  /* 0x003800000c0c7984 */ /* 0x000e620000000800 */
[----:B------:R-:W-:-:S04]  /*1a80*/  IMAD.WIDE R4, R25, 0x4, R2 ;  /* 0x0000000419047825 */ /* 0x000fc800078e0202 */
[----:B------:R-:W-:Y:S01]  /*1a90*/  IMAD.WIDE R6, R15, 0x4, R2 ;  /* 0x000000040f067825 */ /* 0x000fe200078e0202 */
[----:B---3--:R3:W-:Y:S04]  /*1aa0*/  @P3 STG.E desc[UR6][R4.64], R29 ;  /* 0x0000001d04003986 */ /* 0x0087e8000c101906 */
[----:B----4-:R4:W-:Y:S01]  /*1ab0*/  @P2 STG.E desc[UR6][R6.64], R31 ;  /* 0x0000001f06002986 */ /* 0x0109e2000c101906 */
[----:B------:R-:W-:Y:S01]  /*1ac0*/  ISETP.LT.AND P2, PT, R0, 0x180, !P0 ;  /* 0x000001800000780c */ /* 0x000fe20004741270 */
[----:B------:R-:W-:Y:S01]  /*1ad0*/  IMAD R0, R17, -0x60, R0 ;  /* 0xffffffa011007824 */ /* 0x000fe200078e0200 */
[----:B------:R-:W-:Y:S01]  /*1ae0*/  ISETP.LT.AND P4, PT, R10, 0x180, !P0 ;  /* 0x000001800a00780c */ /* 0x000fe20004781270 */
[----:B------:R-:W-:Y:S01]  /*1af0*/  IMAD R10, R27, -0x60, R10 ;  /* 0xffffffa01b0a7824 */ /* 0x000fe200078e020a */
[----:B------:R-:W-:Y:S01]  /*1b00*/  ISETP.LT.AND P3, PT, R8, 0x180, !P0 ;  /* 0x000001800800780c */ /* 0x000fe20004761270 */
[----:B------:R-:W-:-:S02]  /*1b10*/  IMAD R0, R0, 0x121, R21 ;  /* 0x0000012100007824 */ /* 0x000fc400078e0215 */
[----:B------:R-:W-:Y:S02]  /*1b20*/  IMAD R8, R19, -0x60, R8 ;  /* 0xffffffa013087824 */ /* 0x000fe400078e0208 */
[--C-:B------:R-:W-:Y:S02]  /*1b30*/  IMAD R10, R10, 0x121, R21.reuse ;  /* 0x000001210a0a7824 */ /* 0x100fe400078e0215 */
[----:B---3--:R-:W-:Y:S01]  /*1b40*/  IMAD R29, R17, 0x36300, R0 ;  /* 0x00036300111d7824 */ /* 0x008fe200078e0200 */
[----:B------:R-:W-:Y:S01]  /*1b50*/  LOP3.LUT R0, R24, 0xf0, RZ, 0xfc, !PT ;  /* 0x000000f018007812 */ /* 0x000fe200078efcff */
[----:B------:R-:W-:Y:S02]  /*1b60*/  IMAD R8, R8, 0x121, R21 ;  /* 0x0000012108087824 */ /* 0x000fe400078e0215 */
[----:B----4-:R-:W-:Y:S01]  /*1b70*/  IMAD R7, R27, 0x36300, R10 ;  /* 0x000363001b077824 */ /* 0x010fe200078e020a */
[----:B------:R-:W-:Y:S01]  /*1b80*/  ISETP.LT.AND P0, PT, R0, 0x180, !P0 ;  /* 0x000001800000780c */ /* 0x000fe20004701270 */
[----:B------:R-:W-:Y:S01]  /*1b90*/  IMAD R25, R19, 0x36300, R8 ;  /* 0x0003630013197824 */ /* 0x000fe200078e0208 */
[----:B------:R-:W-:Y:S01]  /*1ba0*/  LOP3.LUT R23, R23, 0xf00, RZ, 0xfc, !PT ;  /* 0x00000f0017177812 */ /* 0x000fe200078efcff */
[----:B------:R-:W-:-:S04]  /*1bb0*/  IMAD.WIDE R4, R13, 0x4, R2 ;  /* 0x000000040d047825 */ /* 0x000fc800078e0202 */
[----:B------:R-:W-:Y:S01]  /*1bc0*/  IMAD.WIDE R6, R7, 0x4, R2 ;  /* 0x0000000407067825 */ /* 0x000fe200078e0202 */
[----:B------:R-:W-:-:S03]  /*1bd0*/  SHF.R.U32.HI R23, RZ, 0x2, R23 ;  /* 0x00000002ff177819 */ /* 0x000fc60000011617 */
[--C-:B------:R-:W-:Y:S01]  /*1be0*/  IMAD.WIDE R24, R25, 0x4, R2.reuse ;  /* 0x0000000419187825 */ /* 0x100fe200078e0202 */
[----:B0-----:R0:W-:Y:S03]  /*1bf0*/  @P1 STG.E desc[UR6][R4.64], R26 ;  /* 0x0000001a04001986 */ /* 0x0011e6000c101906 */
[--C-:B------:R-:W-:Y:S01]  /*1c00*/  IMAD.WIDE R28, R29, 0x4, R2.reuse ;  /* 0x000000041d1c7825 */ /* 0x100fe200078e0202 */
[----:B-1----:R0:W-:Y:S03]  /*1c10*/  @P4 STG.E desc[UR6][R6.64], R22 ;  /* 0x0000001606004986 */ /* 0x0021e6000c101906 */
[--C-:B------:R-:W-:Y:S01]  /*1c20*/  IMAD.WIDE R10, R11, 0x4, R2.reuse ;  /* 0x000000040b0a7825 */ /* 0x100fe200078e0202 */
[----:B--2---:R0:W-:Y:S03]  /*1c30*/  @P3 STG.E desc[UR6][R24.64], R18 ;  /* 0x0000001218003986 */ /* 0x0041e6000c101906 */
[----:B------:R-:W-:Y:S01]  /*1c40*/  IMAD.WIDE R8, R9, 0x4, R2 ;  /* 0x0000000409087825 */ /* 0x000fe200078e0202 */
[----:B------:R-:W-:Y:S01]  /*1c50*/  LOP3.LUT R23, R23, 0x3fc, RZ, 0xc0, !PT ;  /* 0x000003fc17177812 */ /* 0x000fe200078ec0ff */
[----:B-----5:R0:W-:Y:S04]  /*1c60*/  @P2 STG.E desc[UR6][R28.64], R16 ;  /* 0x000000101c002986 */ /* 0x0201e8000c101906 */
[----:B------:R0:W-:Y:S01]  /*1c70*/  @P5 STG.E desc[UR6][R10.64], R14 ;  /* 0x0000000e0a005986 */ /* 0x0001e2000c101906 */
[----:B------:R-:W-:-:S03]  /*1c80*/  IMAD.IADD R20, R20, 0x1, R23 ;  /* 0x0000000114147824 */ /* 0x000fc600078e0217 */
[----:B------:R0:W-:Y:S02]  /*1c90*/  @P6 STG.E desc[UR6][R8.64], R12 ;  /* 0x0000000c08006986 */ /* 0x0001e4000c101906 */
[----:B0-----:R-:W-:Y:S05]  /*1ca0*/  @!P0 EXIT ;  /* 0x000000000000894d */ /* 0x001fea0003800000 */
[----:B0-----:R-:W0:Y:S01]  /*1cb0*/  LDS R7, [R20+0x3c00] ;  /* 0x003c000014077984 */ /* 0x001e220000000800 */
[----:B------:R-:W-:-:S05]  /*1cc0*/  IMAD.HI R4, R0, 0x2aaaaaab, RZ ;  /* 0x2aaaaaab00047827 */ /* 0x000fca00078e02ff */
[----:B------:R-:W-:-:S04]  /*1cd0*/  SHF.R.U32.HI R5, RZ, 0x1f, R4 ;  /* 0x0000001fff057819 */ /* 0x000fc80000011604 */
[----:B------:R-:W-:-:S05]  /*1ce0*/  LEA.HI.SX32 R5, R4, R5, 0x1c ;  /* 0x0000000504057211 */ /* 0x000fca00078fe2ff */
[----:B------:R-:W-:-:S04]  /*1cf0*/  IMAD R0, R5, -0x60, R0 ;  /* 0xffffffa005007824 */ /* 0x000fc800078e0200 */
[----:B------:R-:W-:-:S04]  /*1d00*/  IMAD R0, R0, 0x121, R21 ;  /* 0x0000012100007824 */ /* 0x000fc800078e0215 */
[----:B------:R-:W-:-:S04]  /*1d10*/  IMAD R5, R5, 0x36300, R0 ;  /* 0x0003630005057824 */ /* 0x000fc800078e0200 */
[----:B------:R-:W-:-:S05]  /*1d20*/  IMAD.WIDE R2, R5, 0x4, R2 ;  /* 0x0000000405027825 */ /* 0x000fca00078e0202 */
[----:B0-----:R-:W-:Y:S01]  /*1d30*/  STG.E desc[UR6][R2.64], R7 ;  /* 0x0000000702007986 */ /* 0x001fe2000c101906 */
[----:B------:R-:W-:Y:S05]  /*1d40*/  EXIT ;  /* 0x000000000000794d */ /* 0x000fea0003800000 */
.L_x_0:
[----:B------:R-:W-:-:S00]  /*1d50*/  BRA `(.L_x_0) ;  /* 0xfffffffc00fc7947 */ /* 0x000fc0000383ffff */
[----:B------:R-:W-:-:S00]  /*1d60*/  NOP ;  /* 0x0000000000007918 */ /* 0x000fc00000000000 */
        /* <DEDUP_REMOVED lines=9> */
.L_x_1:


//--------------------- .nv.global.init           --------------------------
	.section	.nv.global.init,"aw",@progbits
.nv.global.init:
	.type		_$_str,@object
	.size		_$_str,(_$_str_$_2 - _$_str)
_$_str:
        /*0000*/ 	.byte	0x5f, 0x5f, 0x43, 0x55, 0x44, 0x41, 0x5f, 0x46, 0x54, 0x5a, 0x00
	.type		_$_str_$_2,@object
	.size		_$_str_$_2,(.L_1 - _$_str_$_2)
_$_str_$_2:
        /*000b*/ 	.byte	0x5f, 0x5f, 0x43, 0x55, 0x44, 0x41, 0x5f, 0x50, 0x52, 0x45, 0x43, 0x5f, 0x53, 0x51, 0x52, 0x54
        /*001b*/ 	.byte	0x00
.L_1:


//--------------------- .nv.shared.triton_poi_fused__native_batch_norm_legit_no_training_relu_27 --------------------------
	.section	.nv.shared.triton_poi_fused__native_batch_norm_legit_no_training_relu_27,"aw",@nobits
	.sectionflags	@""
	.align	16
	.zero		1024


//--------------------- .nv.constant0.triton_poi_fused__native_batch_norm_legit_no_training_relu_27 --------------------------
	.section	.nv.constant0.triton_poi_fused__native_batch_norm_legit_no_training_relu_27,"a",@progbits
	.sectionflags	@""
	.align	4
.nv.constant0.triton_poi_fused__native_batch_norm_legit_no_training_relu_27:
	.zero		584
